//
// Generated by NVIDIA NVVM Compiler
//
// Compiler Build ID: CL-36424714
// Cuda compilation tools, release 13.0, V13.0.88
// Based on NVVM 20.0.0
//

.version 9.0
.target sm_100
.address_size 64

	// .globl	_Z15countWordKernelPKcS0_Pjii

.visible .entry _Z15countWordKernelPKcS0_Pjii(
	.param .u64 .ptr .align 1 _Z15countWordKernelPKcS0_Pjii_param_0,
	.param .u64 .ptr .align 1 _Z15countWordKernelPKcS0_Pjii_param_1,
	.param .u64 .ptr .align 1 _Z15countWordKernelPKcS0_Pjii_param_2,
	.param .u32 _Z15countWordKernelPKcS0_Pjii_param_3,
	.param .u32 _Z15countWordKernelPKcS0_Pjii_param_4
)
{
	.reg .pred 	%p<5>;
	.reg .b16 	%rs<3>;
	.reg .b32 	%r<14>;
	.reg .b64 	%rd<11>;

	ld.param.u64 	%rd3, [_Z15countWordKernelPKcS0_Pjii_param_0];
	ld.param.u64 	%rd4, [_Z15countWordKernelPKcS0_Pjii_param_1];
	ld.param.u64 	%rd5, [_Z15countWordKernelPKcS0_Pjii_param_2];
	ld.param.u32 	%r5, [_Z15countWordKernelPKcS0_Pjii_param_3];
	ld.param.u32 	%r4, [_Z15countWordKernelPKcS0_Pjii_param_4];
	mov.u32 	%r6, %tid.x;
	mov.u32 	%r7, %ctaid.x;
	mov.u32 	%r8, %ntid.x;
	mad.lo.s32 	%r1, %r7, %r8, %r6;
	sub.s32 	%r9, %r5, %r4;
	setp.gt.s32 	%p1, %r1, %r9;
	@%p1 bra 	$L__BB0_6;
	setp.lt.s32 	%p2, %r4, 1;
	@%p2 bra 	$L__BB0_5;
	cvta.to.global.u64 	%rd1, %rd3;
	cvta.to.global.u64 	%rd2, %rd4;
	mov.b32 	%r13, 0;
	bra.uni 	$L__BB0_4;
$L__BB0_3:
	add.s32 	%r13, %r13, 1;
	setp.eq.s32 	%p4, %r13, %r4;
	@%p4 bra 	$L__BB0_5;
$L__BB0_4:
	add.s32 	%r11, %r13, %r1;
	cvt.s64.s32 	%rd6, %r11;
	add.s64 	%rd7, %rd1, %rd6;
	ld.global.u8 	%rs1, [%rd7];
	cvt.u64.u32 	%rd8, %r13;
	add.s64 	%rd9, %rd2, %rd8;
	ld.global.u8 	%rs2, [%rd9];
	setp.eq.s16 	%p3, %rs1, %rs2;
	@%p3 bra 	$L__BB0_3;
	bra.uni 	$L__BB0_6;
$L__BB0_5:
	cvta.to.global.u64 	%rd10, %rd5;
	atom.global.add.u32 	%r12, [%rd10], 1;
$L__BB0_6:
	ret;

}


// ===== COMPILED SASS (sm_100) =====

	.target	sm_100

	.elftype	@"ET_EXEC"


//--------------------- .note.nv.tkinfo           --------------------------
	.section	.note.nv.tkinfo,"",@"SHT_NOTE"
	.sectionflags	@"SHF_NOTE_NV_TKINFO"
	.tkinfo
        /*0018*/ 	.word	0x00000002
        /*0030*/ 	.string	""
        /*0030*/ 	.string	"ptxas"
        /*0030*/ 	.string	"Cuda compilation tools, release 13.0, V13.0.88"
        /*0030*/ 	.string	"Build cuda_13.0.r13.0/compiler.36424714_0"
        /*0030*/ 	.string	"-arch sm_100 -m 64 "



//--------------------- .note.nv.cuinfo           --------------------------
	.section	.note.nv.cuinfo,"",@"SHT_NOTE"
	.sectionflags	@"SHF_NOTE_NV_CUINFO"
        /*0018*/ 	.short	0x0002
        /*001a*/ 	.short	0x0064
        /*001c*/ 	.short	0x0082
	.zero		2


//--------------------- .nv.info                  --------------------------
	.section	.nv.info,"",@"SHT_CUDA_INFO"
	.align	4


	//----- nvinfo : EIATTR_REGCOUNT
	.align		4
        /*0000*/ 	.byte	0x04, 0x2f
        /*0002*/ 	.short	(.L_1 - .L_0)
	.align		4
.L_0:
        /*0004*/ 	.word	index@(_Z15countWordKernelPKcS0_Pjii)
        /*0008*/ 	.word	0x00000008


	//----- nvinfo : EIATTR_FRAME_SIZE
	.align		4
.L_1:
        /*000c*/ 	.byte	0x04, 0x11
        /*000e*/ 	.short	(.L_3 - .L_2)
	.align		4
.L_2:
        /*0010*/ 	.word	index@(_Z15countWordKernelPKcS0_Pjii)
        /*0014*/ 	.word	0x00000000


	//----- nvinfo : EIATTR_MIN_STACK_SIZE
	.align		4
.L_3:
        /*0018*/ 	.byte	0x04, 0x12
        /*001a*/ 	.short	(.L_5 - .L_4)
	.align		4
.L_4:
        /*001c*/ 	.word	index@(_Z15countWordKernelPKcS0_Pjii)
        /*0020*/ 	.word	0x00000000
.L_5:


//--------------------- .nv.compat                --------------------------
	.section	.nv.compat,"",@"SHT_CUDA_COMPAT_INFO"
	.align	4
        /*0000*/ 	.byte	0x02, 0x09, 0x00, 0x00, 0x02, 0x02, 0x01, 0x00, 0x02, 0x05, 0x05, 0x00, 0x03, 0x07, 0x01, 0x01
        /*0010*/ 	.byte	0x02, 0x03, 0x00, 0x00, 0x02, 0x06, 0x01, 0x00, 0x04, 0x0b, 0x08, 0x00, 0x09, 0x00, 0x00, 0x00
        /*0020*/ 	.byte	0x00, 0x00, 0x00, 0x00


//--------------------- .nv.info._Z15countWordKernelPKcS0_Pjii --------------------------
	.section	.nv.info._Z15countWordKernelPKcS0_Pjii,"",@"SHT_CUDA_INFO"
	.sectionflags	@""
	.align	4


	//----- nvinfo : EIATTR_CUDA_API_VERSION
	.align		4
        /*0000*/ 	.byte	0x04, 0x37
        /*0002*/ 	.short	(.L_7 - .L_6)
.L_6:
        /*0004*/ 	.word	0x00000082


	//----- nvinfo : EIATTR_KPARAM_INFO
	.align		4
.L_7:
        /*0008*/ 	.byte	0x04, 0x17
        /*000a*/ 	.short	(.L_9 - .L_8)
.L_8:
        /*000c*/ 	.word	0x00000000
        /*0010*/ 	.short	0x0004
        /*0012*/ 	.short	0x001c
        /*0014*/ 	.byte	0x00, 0xf0, 0x11, 0x00


	//----- nvinfo : EIATTR_KPARAM_INFO
	.align		4
.L_9:
        /*0018*/ 	.byte	0x04, 0x17
        /*001a*/ 	.short	(.L_11 - .L_10)
.L_10:
        /*001c*/ 	.word	0x00000000
        /*0020*/ 	.short	0x0003
        /*0022*/ 	.short	0x0018
        /*0024*/ 	.byte	0x00, 0xf0, 0x11, 0x00


	//----- nvinfo : EIATTR_KPARAM_INFO
	.align		4
.L_11:
        /*0028*/ 	.byte	0x04, 0x17
        /*002a*/ 	.short	(.L_13 - .L_12)
.L_12:
        /*002c*/ 	.word	0x00000000
        /*0030*/ 	.short	0x0002
        /*0032*/ 	.short	0x0010
        /*0034*/ 	.byte	0x00, 0xf5, 0x21, 0x00


	//----- nvinfo : EIATTR_KPARAM_INFO
	.align		4
.L_13:
        /*0038*/ 	.byte	0x04, 0x17
        /*003a*/ 	.short	(.L_15 - .L_14)
.L_14:
        /*003c*/ 	.word	0x00000000
        /*0040*/ 	.short	0x0001
        /*0042*/ 	.short	0x0008
        /*0044*/ 	.byte	0x00, 0xf5, 0x21, 0x00


	//----- nvinfo : EIATTR_KPARAM_INFO
	.align		4
.L_15:
        /*0048*/ 	.byte	0x04, 0x17
        /*004a*/ 	.short	(.L_17 - .L_16)
.L_16:
        /*004c*/ 	.word	0x00000000
        /*0050*/ 	.short	0x0000
        /*0052*/ 	.short	0x0000
        /*0054*/ 	.byte	0x00, 0xf5, 0x21, 0x00


	//----- nvinfo : EIATTR_SPARSE_MMA_MASK
	.align		4
.L_17:
        /*0058*/ 	.byte	0x03, 0x50
        /*005a*/ 	.short	0x0000


	//----- nvinfo : EIATTR_MAXREG_COUNT
	.align		4
        /*005c*/ 	.byte	0x03, 0x1b
        /*005e*/ 	.short	0x00ff


	//----- nvinfo : EIATTR_MERCURY_ISA_VERSION
	.align		4
        /*0060*/ 	.byte	0x03, 0x5f
        /*0062*/ 	.short	0x0101


	//----- nvinfo : EIATTR_INT_WARP_WIDE_INSTR_OFFSETS
	.align		4
        /*0064*/ 	.byte	0x04, 0x31
        /*0066*/ 	.short	(.L_19 - .L_18)


	//   ....[0]....
.L_18:
        /*0068*/ 	.word	0x000001f0


	//----- nvinfo : EIATTR_VRC_CTA_INIT_COUNT
	.align		4
.L_19:
        /*006c*/ 	.byte	0x02, 0x4a
	.zero		1
	.zero		1


	//----- nvinfo : EIATTR_EXIT_INSTR_OFFSETS
	.align		4
        /*0070*/ 	.byte	0x04, 0x1c
        /*0072*/ 	.short	(.L_21 - .L_20)


	//   ....[0]....
.L_20:
        /*0074*/ 	.word	0x00000080


	//   ....[1]....
        /*0078*/ 	.word	0x000001b0


	//   ....[2]....
        /*007c*/ 	.word	0x00000240


	//----- nvinfo : EIATTR_CBANK_PARAM_SIZE
	.align		4
.L_21:
        /*0080*/ 	.byte	0x03, 0x19
        /*0082*/ 	.short	0x0020


	//----- nvinfo : EIATTR_PARAM_CBANK
	.align		4
        /*0084*/ 	.byte	0x04, 0x0a
        /*0086*/ 	.short	(.L_23 - .L_22)
	.align		4
.L_22:
        /*0088*/ 	.word	index@(.nv.constant0._Z15countWordKernelPKcS0_Pjii)
        /*008c*/ 	.short	0x0380
        /*008e*/ 	.short	0x0020


	//----- nvinfo : EIATTR_SW_WAR
	.align		4
.L_23:
        /*0090*/ 	.byte	0x04, 0x36
        /*0092*/ 	.short	(.L_25 - .L_24)
.L_24:
        /*0094*/ 	.word	0x00000008
.L_25:


//--------------------- .nv.callgraph             --------------------------
	.section	.nv.callgraph,"",@"SHT_CUDA_CALLGRAPH"
	.align	4
	.sectionentsize	8
	.align		4
        /*0000*/ 	.word	0x00000000
	.align		4
        /*0004*/ 	.word	0xffffffff
	.align		4
        /*0008*/ 	.word	0x00000000
	.align		4
        /*000c*/ 	.word	0xfffffffe
	.align		4
        /*0010*/ 	.word	0x00000000
	.align		4
        /*0014*/ 	.word	0xfffffffd
	.align		4
        /*0018*/ 	.word	0x00000000
	.align		4
        /*001c*/ 	.word	0xfffffffc


//--------------------- .text._Z15countWordKernelPKcS0_Pjii --------------------------
	.section	.text._Z15countWordKernelPKcS0_Pjii,"ax",@progbits
	.align	128
        .global         _Z15countWordKernelPKcS0_Pjii
        .type           _Z15countWordKernelPKcS0_Pjii,@function
        .size           _Z15countWordKernelPKcS0_Pjii,(.L_x_3 - _Z15countWordKernelPKcS0_Pjii)
        .other          _Z15countWordKernelPKcS0_Pjii,@"STO_CUDA_ENTRY STV_DEFAULT"
_Z15countWordKernelPKcS0_Pjii:
.text._Z15countWordKernelPKcS0_Pjii:
[----:B------:R-:W-:Y:S01]  /*0000*/  LDC R1, c[0x0][0x37c] ;  /* 0x0000df00ff017b82 */ /* 0x000fe20000000800 */
[----:B------:R-:W0:Y:S07]  /*0010*/  S2R R0, SR_TID.X ;  /* 0x0000000000007919 */ /* 0x000e2e0000002100 */
[----:B------:R-:W0:Y:S01]  /*0020*/  S2UR UR6, SR_CTAID.X ;  /* 0x00000000000679c3 */ /* 0x000e220000002500 */
[----:B------:R-:W1:Y:S07]  /*0030*/  LDCU.64 UR4, c[0x0][0x398] ;  /* 0x00007300ff0477ac */ /* 0x000e6e0008000a00 */
[----:B------:R-:W0:Y:S01]  /*0040*/  LDC R3, c[0x0][0x360] ;  /* 0x0000d800ff037b82 */ /* 0x000e220000000800 */
[----:B-1----:R-:W-:Y:S01]  /*0050*/  UIADD3 UR4, UPT, UPT, UR4, -UR5, URZ ;  /* 0x8000000504047290 */ /* 0x002fe2000fffe0ff */
[----:B0-----:R-:W-:-:S05]  /*0060*/  IMAD R0, R3, UR6, R0 ;  /* 0x0000000603007c24 */ /* 0x001fca000f8e0200 */
[----:B------:R-:W-:-:S13]  /*0070*/  ISETP.GT.AND P0, PT, R0, UR4, PT ;  /* 0x0000000400007c0c */ /* 0x000fda000bf04270 */
[----:B------:R-:W-:Y:S05]  /*0080*/  @P0 EXIT ;  /* 0x000000000000094d */ /* 0x000fea0003800000 */
[----:B------:R-:W-:Y:S01]  /*0090*/  UISETP.GE.AND UP0, UPT, UR5, 0x1, UPT ;  /* 0x000000010500788c */ /* 0x000fe2000bf06270 */
[----:B------:R-:W0:Y:S08]  /*00a0*/  LDCU.64 UR6, c[0x0][0x358] ;  /* 0x00006b00ff0677ac */ /* 0x000e300008000a00 */
[----:B------:R-:W-:Y:S05]  /*00b0*/  BRA.U !UP0, `(.L_x_0) ;  /* 0x0000000108447547 */ /* 0x000fea000b800000 */
[----:B------:R-:W1:Y:S01]  /*00c0*/  LDCU UR9, c[0x0][0x39c] ;  /* 0x00007380ff0977ac */ /* 0x000e620008000800 */
[----:B------:R-:W2:Y:S01]  /*00d0*/  LDCU.128 UR12, c[0x0][0x380] ;  /* 0x00007000ff0c77ac */ /* 0x000ea20008000c00 */
[----:B------:R-:W-:-:S05]  /*00e0*/  UMOV UR4, URZ ;  /* 0x000000ff00047c82 */ /* 0x000fca0008000000 */
.L_x_1:
[----:B--2---:R-:W-:Y:S02]  /*00f0*/  UIADD3 UR5, UP0, UPT, UR4, UR14, URZ ;  /* 0x0000000e04057290 */ /* 0x004fe4000ff1e0ff */
[----:B------:R-:W-:Y:S02]  /*0100*/  VIADD R3, R0, UR4 ;  /* 0x0000000400037c36 */ /* 0x000fe40008000000 */
[----:B------:R-:W-:-:S03]  /*0110*/  UIADD3.X UR8, UPT, UPT, URZ, UR15, URZ, UP0, !UPT ;  /* 0x0000000fff087290 */ /* 0x000fc600087fe4ff */
[C---:B------:R-:W-:Y:S01]  /*0120*/  IADD3 R2, P0, PT, R3.reuse, UR12, RZ ;  /* 0x0000000c03027c10 */ /* 0x040fe2000ff1e0ff */
[----:B------:R-:W-:Y:S02]  /*0130*/  IMAD.U32 R4, RZ, RZ, UR5 ;  /* 0x00000005ff047e24 */ /* 0x000fe4000f8e00ff */
[----:B------:R-:W-:Y:S01]  /*0140*/  IMAD.U32 R5, RZ, RZ, UR8 ;  /* 0x00000008ff057e24 */ /* 0x000fe2000f8e00ff */
[----:B------:R-:W-:-:S05]  /*0150*/  LEA.HI.X.SX32 R3, R3, UR13, 0x1, P0 ;  /* 0x0000000d03037c11 */ /* 0x000fca00080f0eff */
[----:B0-----:R-:W2:Y:S04]  /*0160*/  LDG.E.U8 R2, desc[UR6][R2.64] ;  /* 0x0000000602027981 */ /* 0x001ea8000c1e1100 */
[----:B------:R-:W2:Y:S01]  /*0170*/  LDG.E.U8 R5, desc[UR6][R4.64] ;  /* 0x0000000604057981 */ /* 0x000ea2000c1e1100 */
[----:B------:R-:W-:-:S04]  /*0180*/  UIADD3 UR4, UPT, UPT, UR4, 0x1, URZ ;  /* 0x0000000104047890 */ /* 0x000fc8000fffe0ff */
[----:B-1----:R-:W-:Y:S01]  /*0190*/  UISETP.NE.AND UP0, UPT, UR4, UR9, UPT ;  /* 0x000000090400728c */ /* 0x002fe2000bf05270 */
[----:B--2---:R-:W-:-:S13]  /*01a0*/  ISETP.NE.AND P0, PT, R2, R5, PT ;  /* 0x000000050200720c */ /* 0x004fda0003f05270 */
[----:B------:R-:W-:Y:S05]  /*01b0*/  @P0 EXIT ;  /* 0x000000000000094d */ /* 0x000fea0003800000 */
[----:B------:R-:W-:Y:S05]  /*01c0*/  BRA.U UP0, `(.L_x_1) ;  /* 0xfffffffd00c87547 */ /* 0x000fea000b83ffff */
.L_x_0:
[----:B------:R-:W1:Y:S01]  /*01d0*/  S2R R0, SR_LANEID ;  /* 0x0000000000007919 */ /* 0x000e620000000000 */
[----:B------:R-:W0:Y:S01]  /*01e0*/  LDC.64 R2, c[0x0][0x390] ;  /* 0x0000e400ff027b82 */ /* 0x000e220000000a00 */
[----:B------:R-:W-:Y:S02]  /*01f0*/  VOTEU.ANY UR5, UPT, PT ;  /* 0x0000000000057886 */ /* 0x000fe400038e0100 */
[----:B------:R-:W-:Y:S02]  /*0200*/  UFLO.U32 UR8, UR5 ;  /* 0x00000005000872bd */ /* 0x000fe400080e0000 */
[----:B------:R-:W0:Y:S04]  /*0210*/  POPC R5, UR5 ;  /* 0x0000000500057d09 */ /* 0x000e280008000000 */
[----:B-1----:R-:W-:-:S13]  /*0220*/  ISETP.EQ.U32.AND P0, PT, R0, UR8, PT ;  /* 0x0000000800007c0c */ /* 0x002fda000bf02070 */
[----:B0-----:R-:W-:Y:S01]  /*0230*/  @P0 REDG.E.ADD.STRONG.GPU desc[UR6][R2.64], R5 ;  /* 0x000000050200098e */ /* 0x001fe2000c12e106 */
[----:B------:R-:W-:Y:S05]  /*0240*/  EXIT ;  /* 0x000000000000794d */ /* 0x000fea0003800000 */
.L_x_2:
[----:B------:R-:W-:-:S00]  /*0250*/  BRA `(.L_x_2) ;  /* 0xfffffffc00fc7947 */ /* 0x000fc0000383ffff */
[----:B------:R-:W-:-:S00]  /*0260*/  NOP ;  /* 0x0000000000007918 */ /* 0x000fc00000000000 */
        /* <DEDUP_REMOVED lines=9> */
.L_x_3:


//--------------------- .nv.shared.reserved.0     --------------------------
	.section	.nv.shared.reserved.0,"aw",@nobits
	.weak		__nv_reservedSMEM_offset_0_alias
	.size		__nv_reservedSMEM_offset_0_alias, 0, 64
	.other		__nv_reservedSMEM_offset_0_alias,@"STO_CUDA_RESERVED_SHARED STV_DEFAULT"
__nv_reservedSMEM_offset_0_alias:
	.zero		0
	.zero		64


//--------------------- .nv.constant0._Z15countWordKernelPKcS0_Pjii --------------------------
	.section	.nv.constant0._Z15countWordKernelPKcS0_Pjii,"a",@progbits
	.sectionflags	@""
	.align	4
.nv.constant0._Z15countWordKernelPKcS0_Pjii:
	.zero		928


//--------------------- SYMBOLS --------------------------

	.type		.nv.reservedSmem.offset0,@object
	.size		.nv.reservedSmem.offset0,0x4
